//
// Generated by NVIDIA NVVM Compiler
//
// Compiler Build ID: CL-36424714
// Cuda compilation tools, release 13.0, V13.0.88
// Based on NVVM 20.0.0
//

.version 9.0
.target sm_100
.address_size 64

	// .globl	_Z5iloopPfS_iS_S_
.extern .shared .align 16 .b8 shMem[];

.visible .entry _Z5iloopPfS_iS_S_(
	.param .u64 .ptr .align 1 _Z5iloopPfS_iS_S__param_0,
	.param .u64 .ptr .align 1 _Z5iloopPfS_iS_S__param_1,
	.param .u32 _Z5iloopPfS_iS_S__param_2,
	.param .u64 .ptr .align 1 _Z5iloopPfS_iS_S__param_3,
	.param .u64 .ptr .align 1 _Z5iloopPfS_iS_S__param_4
)
{
	.reg .pred 	%p<20>;
	.reg .b32 	%r<89>;
	.reg .b32 	%f<42>;
	.reg .b64 	%rd<40>;

	ld.param.u64 	%rd13, [_Z5iloopPfS_iS_S__param_0];
	ld.param.u64 	%rd11, [_Z5iloopPfS_iS_S__param_1];
	ld.param.u32 	%r36, [_Z5iloopPfS_iS_S__param_2];
	ld.param.u64 	%rd14, [_Z5iloopPfS_iS_S__param_3];
	ld.param.u64 	%rd12, [_Z5iloopPfS_iS_S__param_4];
	cvta.to.global.u64 	%rd1, %rd14;
	cvta.to.global.u64 	%rd2, %rd13;
	mov.u32 	%r85, %ctaid.x;
	mov.u32 	%r2, %tid.x;
	mov.u32 	%r3, %ntid.x;
	setp.ge.s32 	%p1, %r2, %r36;
	@%p1 bra 	$L__BB0_7;
	add.s32 	%r37, %r2, %r3;
	max.u32 	%r38, %r36, %r37;
	setp.lt.u32 	%p2, %r37, %r36;
	selp.u32 	%r39, 1, 0, %p2;
	add.s32 	%r40, %r37, %r39;
	sub.s32 	%r41, %r38, %r40;
	div.u32 	%r42, %r41, %r3;
	add.s32 	%r4, %r42, %r39;
	and.b32  	%r43, %r4, 3;
	setp.eq.s32 	%p3, %r43, 3;
	mov.u32 	%r84, %r2;
	@%p3 bra 	$L__BB0_4;
	add.s32 	%r44, %r4, 1;
	and.b32  	%r45, %r44, 3;
	shl.b32 	%r46, %r2, 2;
	mov.u32 	%r47, shMem;
	add.s32 	%r82, %r47, %r46;
	shl.b32 	%r6, %r3, 2;
	mul.wide.u32 	%rd15, %r2, 4;
	add.s64 	%rd39, %rd1, %rd15;
	mul.wide.u32 	%rd4, %r3, 4;
	neg.s32 	%r81, %r45;
	mad.lo.s32 	%r84, %r3, %r45, %r2;
$L__BB0_3:
	.pragma "nounroll";
	ld.global.f32 	%f7, [%rd39];
	st.shared.f32 	[%r82], %f7;
	add.s32 	%r82, %r82, %r6;
	add.s64 	%rd39, %rd39, %rd4;
	add.s32 	%r81, %r81, 1;
	setp.ne.s32 	%p4, %r81, 0;
	@%p4 bra 	$L__BB0_3;
$L__BB0_4:
	setp.lt.u32 	%p5, %r4, 3;
	@%p5 bra 	$L__BB0_7;
	mov.u32 	%r49, shMem;
	shl.b32 	%r52, %r3, 2;
$L__BB0_6:
	mul.wide.u32 	%rd16, %r84, 4;
	add.s64 	%rd17, %rd1, %rd16;
	ld.global.f32 	%f8, [%rd17];
	shl.b32 	%r48, %r84, 2;
	add.s32 	%r50, %r49, %r48;
	st.shared.f32 	[%r50], %f8;
	add.s32 	%r51, %r84, %r3;
	mul.wide.u32 	%rd18, %r51, 4;
	add.s64 	%rd19, %rd1, %rd18;
	ld.global.f32 	%f9, [%rd19];
	add.s32 	%r53, %r50, %r52;
	st.shared.f32 	[%r53], %f9;
	add.s32 	%r54, %r51, %r3;
	mul.wide.u32 	%rd20, %r54, 4;
	add.s64 	%rd21, %rd1, %rd20;
	ld.global.f32 	%f10, [%rd21];
	add.s32 	%r55, %r53, %r52;
	st.shared.f32 	[%r55], %f10;
	add.s32 	%r56, %r54, %r3;
	mul.wide.u32 	%rd22, %r56, 4;
	add.s64 	%rd23, %rd1, %rd22;
	ld.global.f32 	%f11, [%rd23];
	add.s32 	%r57, %r55, %r52;
	st.shared.f32 	[%r57], %f11;
	add.s32 	%r84, %r56, %r3;
	setp.lt.s32 	%p6, %r84, %r36;
	@%p6 bra 	$L__BB0_6;
$L__BB0_7:
	bar.sync 	0;
	setp.ge.s32 	%p7, %r85, %r36;
	@%p7 bra 	$L__BB0_24;
	shl.b32 	%r58, %r36, 2;
	mov.u32 	%r59, shMem;
	add.s32 	%r16, %r59, %r58;
	shl.b32 	%r60, %r2, 2;
	add.s32 	%r17, %r16, %r60;
	add.s32 	%r18, %r2, %r3;
	max.u32 	%r61, %r36, %r18;
	setp.lt.u32 	%p8, %r18, %r36;
	selp.u32 	%r62, 1, 0, %p8;
	add.s32 	%r63, %r18, %r62;
	sub.s32 	%r64, %r61, %r63;
	div.u32 	%r65, %r64, %r3;
	add.s32 	%r19, %r65, %r62;
	and.b32  	%r20, %r19, 3;
	add.s32 	%r21, %r59, %r60;
	shl.b32 	%r22, %r3, 2;
	add.s32 	%r23, %r21, %r22;
	add.s32 	%r24, %r18, %r3;
	add.s32 	%r25, %r23, %r22;
	mov.u32 	%r26, %nctaid.x;
	cvta.to.global.u64 	%rd7, %rd11;
	cvta.to.global.u64 	%rd8, %rd12;
	cvt.u64.u32 	%rd30, %r22;
$L__BB0_9:
	setp.ge.s32 	%p9, %r2, %r36;
	mov.b32 	%r66, 0;
	st.shared.u32 	[%r17], %r66;
	@%p9 bra 	$L__BB0_16;
	setp.eq.s32 	%p10, %r20, 3;
	mul.lo.s32 	%r28, %r85, %r36;
	mov.f32 	%f40, 0f00000000;
	mov.u32 	%r86, %r2;
	@%p10 bra 	$L__BB0_14;
	setp.eq.s32 	%p11, %r20, 0;
	add.s32 	%r67, %r2, %r28;
	mul.wide.s32 	%rd24, %r67, 4;
	add.s64 	%rd9, %rd2, %rd24;
	ld.global.f32 	%f13, [%rd9];
	ld.shared.f32 	%f14, [%r21];
	fma.rn.f32 	%f40, %f13, %f14, 0f00000000;
	st.shared.f32 	[%r17], %f40;
	mov.u32 	%r86, %r18;
	@%p11 bra 	$L__BB0_14;
	setp.eq.s32 	%p12, %r20, 1;
	add.s64 	%rd10, %rd9, %rd30;
	ld.global.f32 	%f15, [%rd10];
	ld.shared.f32 	%f16, [%r23];
	fma.rn.f32 	%f40, %f15, %f16, %f40;
	st.shared.f32 	[%r17], %f40;
	mov.u32 	%r86, %r24;
	@%p12 bra 	$L__BB0_14;
	add.s32 	%r86, %r24, %r3;
	add.s64 	%rd27, %rd10, %rd30;
	ld.global.f32 	%f17, [%rd27];
	ld.shared.f32 	%f18, [%r25];
	fma.rn.f32 	%f40, %f17, %f18, %f40;
	st.shared.f32 	[%r17], %f40;
$L__BB0_14:
	setp.lt.u32 	%p13, %r19, 3;
	@%p13 bra 	$L__BB0_16;
$L__BB0_15:
	add.s32 	%r68, %r86, %r28;
	mul.wide.s32 	%rd28, %r68, 4;
	add.s64 	%rd29, %rd2, %rd28;
	ld.global.f32 	%f19, [%rd29];
	shl.b32 	%r69, %r86, 2;
	mov.u32 	%r70, shMem;
	add.s32 	%r71, %r70, %r69;
	ld.shared.f32 	%f20, [%r71];
	fma.rn.f32 	%f21, %f19, %f20, %f40;
	st.shared.f32 	[%r17], %f21;
	add.s64 	%rd31, %rd29, %rd30;
	ld.global.f32 	%f22, [%rd31];
	add.s32 	%r72, %r71, %r22;
	ld.shared.f32 	%f23, [%r72];
	fma.rn.f32 	%f24, %f22, %f23, %f21;
	st.shared.f32 	[%r17], %f24;
	add.s64 	%rd32, %rd31, %rd30;
	ld.global.f32 	%f25, [%rd32];
	add.s32 	%r73, %r72, %r22;
	ld.shared.f32 	%f26, [%r73];
	fma.rn.f32 	%f27, %f25, %f26, %f24;
	st.shared.f32 	[%r17], %f27;
	add.s64 	%rd33, %rd32, %rd30;
	ld.global.f32 	%f28, [%rd33];
	add.s32 	%r74, %r73, %r22;
	ld.shared.f32 	%f29, [%r74];
	fma.rn.f32 	%f40, %f28, %f29, %f27;
	st.shared.f32 	[%r17], %f40;
	add.s32 	%r86, %r22, %r86;
	setp.lt.s32 	%p14, %r86, %r36;
	@%p14 bra 	$L__BB0_15;
$L__BB0_16:
	setp.lt.u32 	%p15, %r3, 2;
	bar.sync 	0;
	@%p15 bra 	$L__BB0_21;
	mov.u32 	%r88, %r3;
$L__BB0_18:
	shr.u32 	%r34, %r88, 1;
	setp.ge.u32 	%p16, %r2, %r34;
	@%p16 bra 	$L__BB0_20;
	shl.b32 	%r75, %r34, 2;
	add.s32 	%r76, %r17, %r75;
	ld.shared.f32 	%f30, [%r76];
	ld.shared.f32 	%f31, [%r17];
	add.f32 	%f32, %f30, %f31;
	st.shared.f32 	[%r17], %f32;
$L__BB0_20:
	bar.sync 	0;
	setp.gt.u32 	%p17, %r88, 3;
	mov.u32 	%r88, %r34;
	@%p17 bra 	$L__BB0_18;
$L__BB0_21:
	setp.ne.s32 	%p18, %r2, 0;
	@%p18 bra 	$L__BB0_23;
	shl.b32 	%r77, %r85, 2;
	mov.u32 	%r78, shMem;
	add.s32 	%r79, %r78, %r77;
	ld.shared.f32 	%f33, [%r79];
	mul.wide.u32 	%rd34, %r85, 4;
	add.s64 	%rd35, %rd7, %rd34;
	ld.global.f32 	%f34, [%rd35];
	ld.shared.f32 	%f35, [%r16];
	sub.f32 	%f36, %f34, %f35;
	mad.lo.s32 	%r80, %r85, %r36, %r85;
	mul.wide.u32 	%rd36, %r80, 4;
	add.s64 	%rd37, %rd2, %rd36;
	ld.global.f32 	%f37, [%rd37];
	div.rn.f32 	%f38, %f36, %f37;
	add.f32 	%f39, %f33, %f38;
	add.s64 	%rd38, %rd8, %rd34;
	st.global.f32 	[%rd38], %f39;
$L__BB0_23:
	add.s32 	%r85, %r85, %r26;
	setp.lt.s32 	%p19, %r85, %r36;
	@%p19 bra 	$L__BB0_9;
$L__BB0_24:
	ret;

}


// ===== COMPILED SASS (sm_100) =====

	.target	sm_100

	.elftype	@"ET_EXEC"


//--------------------- .note.nv.tkinfo           --------------------------
	.section	.note.nv.tkinfo,"",@"SHT_NOTE"
	.sectionflags	@"SHF_NOTE_NV_TKINFO"
	.tkinfo
        /*0018*/ 	.word	0x00000002
        /*0030*/ 	.string	""
        /*0030*/ 	.string	"ptxas"
        /*0030*/ 	.string	"Cuda compilation tools, release 13.0, V13.0.88"
        /*0030*/ 	.string	"Build cuda_13.0.r13.0/compiler.36424714_0"
        /*0030*/ 	.string	"-arch sm_100 -m 64 "



//--------------------- .note.nv.cuinfo           --------------------------
	.section	.note.nv.cuinfo,"",@"SHT_NOTE"
	.sectionflags	@"SHF_NOTE_NV_CUINFO"
        /*0018*/ 	.short	0x0002
        /*001a*/ 	.short	0x0064
        /*001c*/ 	.short	0x0082
	.zero		2


//--------------------- .nv.info                  --------------------------
	.section	.nv.info,"",@"SHT_CUDA_INFO"
	.align	4


	//----- nvinfo : EIATTR_REGCOUNT
	.align		4
        /*0000*/ 	.byte	0x04, 0x2f
        /*0002*/ 	.short	(.L_1 - .L_0)
	.align		4
.L_0:
        /*0004*/ 	.word	index@(_Z5iloopPfS_iS_S_)
        /*0008*/ 	.word	0x0000001e


	//----- nvinfo : EIATTR_FRAME_SIZE
	.align		4
.L_1:
        /*000c*/ 	.byte	0x04, 0x11
        /*000e*/ 	.short	(.L_3 - .L_2)
	.align		4
.L_2:
        /*0010*/ 	.word	index@($__internal_0_$__cuda_sm3x_div_rn_noftz_f32_slowpath)
        /*0014*/ 	.word	0x00000000


	//----- nvinfo : EIATTR_FRAME_SIZE
	.align		4
.L_3:
        /*0018*/ 	.byte	0x04, 0x11
        /*001a*/ 	.short	(.L_5 - .L_4)
	.align		4
.L_4:
        /*001c*/ 	.word	index@(_Z5iloopPfS_iS_S_)
        /*0020*/ 	.word	0x00000000


	//----- nvinfo : EIATTR_MIN_STACK_SIZE
	.align		4
.L_5:
        /*0024*/ 	.byte	0x04, 0x12
        /*0026*/ 	.short	(.L_7 - .L_6)
	.align		4
.L_6:
        /*0028*/ 	.word	index@(_Z5iloopPfS_iS_S_)
        /*002c*/ 	.word	0x00000000
.L_7:


//--------------------- .nv.compat                --------------------------
	.section	.nv.compat,"",@"SHT_CUDA_COMPAT_INFO"
	.align	4
        /*0000*/ 	.byte	0x02, 0x09, 0x00, 0x00, 0x02, 0x02, 0x01, 0x00, 0x02, 0x05, 0x05, 0x00, 0x03, 0x07, 0x01, 0x01
        /*0010*/ 	.byte	0x02, 0x03, 0x00, 0x00, 0x02, 0x06, 0x01, 0x00, 0x04, 0x0b, 0x08, 0x00, 0x01, 0x00, 0x00, 0x00
        /*0020*/ 	.byte	0x00, 0x00, 0x00, 0x00


//--------------------- .nv.info._Z5iloopPfS_iS_S_ --------------------------
	.section	.nv.info._Z5iloopPfS_iS_S_,"",@"SHT_CUDA_INFO"
	.sectionflags	@""
	.align	4


	//----- nvinfo : EIATTR_CUDA_API_VERSION
	.align		4
        /*0000*/ 	.byte	0x04, 0x37
        /*0002*/ 	.short	(.L_9 - .L_8)
.L_8:
        /*0004*/ 	.word	0x00000082


	//----- nvinfo : EIATTR_KPARAM_INFO
	.align		4
.L_9:
        /*0008*/ 	.byte	0x04, 0x17
        /*000a*/ 	.short	(.L_11 - .L_10)
.L_10:
        /*000c*/ 	.word	0x00000000
        /*0010*/ 	.short	0x0004
        /*0012*/ 	.short	0x0020
        /*0014*/ 	.byte	0x00, 0xf5, 0x21, 0x00


	//----- nvinfo : EIATTR_KPARAM_INFO
	.align		4
.L_11:
        /*0018*/ 	.byte	0x04, 0x17
        /*001a*/ 	.short	(.L_13 - .L_12)
.L_12:
        /*001c*/ 	.word	0x00000000
        /*0020*/ 	.short	0x0003
        /*0022*/ 	.short	0x0018
        /*0024*/ 	.byte	0x00, 0xf5, 0x21, 0x00


	//----- nvinfo : EIATTR_KPARAM_INFO
	.align		4
.L_13:
        /*0028*/ 	.byte	0x04, 0x17
        /*002a*/ 	.short	(.L_15 - .L_14)
.L_14:
        /*002c*/ 	.word	0x00000000
        /*0030*/ 	.short	0x0002
        /*0032*/ 	.short	0x0010
        /*0034*/ 	.byte	0x00, 0xf0, 0x11, 0x00


	//----- nvinfo : EIATTR_KPARAM_INFO
	.align		4
.L_15:
        /*0038*/ 	.byte	0x04, 0x17
        /*003a*/ 	.short	(.L_17 - .L_16)
.L_16:
        /*003c*/ 	.word	0x00000000
        /*0040*/ 	.short	0x0001
        /*0042*/ 	.short	0x0008
        /*0044*/ 	.byte	0x00, 0xf5, 0x21, 0x00


	//----- nvinfo : EIATTR_KPARAM_INFO
	.align		4
.L_17:
        /*0048*/ 	.byte	0x04, 0x17
        /*004a*/ 	.short	(.L_19 - .L_18)
.L_18:
        /*004c*/ 	.word	0x00000000
        /*0050*/ 	.short	0x0000
        /*0052*/ 	.short	0x0000
        /*0054*/ 	.byte	0x00, 0xf5, 0x21, 0x00


	//----- nvinfo : EIATTR_SPARSE_MMA_MASK
	.align		4
.L_19:
        /*0058*/ 	.byte	0x03, 0x50
        /*005a*/ 	.short	0x0000


	//----- nvinfo : EIATTR_MAXREG_COUNT
	.align		4
        /*005c*/ 	.byte	0x03, 0x1b
        /*005e*/ 	.short	0x00ff


	//----- nvinfo : EIATTR_NUM_BARRIERS
	.align		4
        /*0060*/ 	.byte	0x02, 0x4c
        /*0062*/ 	.byte	0x01
	.zero		1


	//----- nvinfo : EIATTR_MERCURY_ISA_VERSION
	.align		4
        /*0064*/ 	.byte	0x03, 0x5f
        /*0066*/ 	.short	0x0101


	//----- nvinfo : EIATTR_VRC_CTA_INIT_COUNT
	.align		4
        /*0068*/ 	.byte	0x02, 0x4a
	.zero		1
	.zero		1


	//----- nvinfo : EIATTR_EXIT_INSTR_OFFSETS
	.align		4
        /*006c*/ 	.byte	0x04, 0x1c
        /*006e*/ 	.short	(.L_21 - .L_20)


	//   ....[0]....
.L_20:
        /*0070*/ 	.word	0x000005b0


	//   ....[1]....
        /*0074*/ 	.word	0x00000fd0


	//----- nvinfo : EIATTR_CRS_STACK_SIZE
	.align		4
.L_21:
        /*0078*/ 	.byte	0x04, 0x1e
        /*007a*/ 	.short	(.L_23 - .L_22)
.L_22:
        /*007c*/ 	.word	0x00000000


	//----- nvinfo : EIATTR_CBANK_PARAM_SIZE
	.align		4
.L_23:
        /*0080*/ 	.byte	0x03, 0x19
        /*0082*/ 	.short	0x0028


	//----- nvinfo : EIATTR_PARAM_CBANK
	.align		4
        /*0084*/ 	.byte	0x04, 0x0a
        /*0086*/ 	.short	(.L_25 - .L_24)
	.align		4
.L_24:
        /*0088*/ 	.word	index@(.nv.constant0._Z5iloopPfS_iS_S_)
        /*008c*/ 	.short	0x0380
        /*008e*/ 	.short	0x0028


	//----- nvinfo : EIATTR_SW_WAR
	.align		4
.L_25:
        /*0090*/ 	.byte	0x04, 0x36
        /*0092*/ 	.short	(.L_27 - .L_26)
.L_26:
        /*0094*/ 	.word	0x00000008
.L_27:


//--------------------- .nv.callgraph             --------------------------
	.section	.nv.callgraph,"",@"SHT_CUDA_CALLGRAPH"
	.align	4
	.sectionentsize	8
	.align		4
        /*0000*/ 	.word	0x00000000
	.align		4
        /*0004*/ 	.word	0xffffffff
	.align		4
        /*0008*/ 	.word	0x00000000
	.align		4
        /*000c*/ 	.word	0xfffffffe
	.align		4
        /*0010*/ 	.word	0x00000000
	.align		4
        /*0014*/ 	.word	0xfffffffd
	.align		4
        /*0018*/ 	.word	0x00000000
	.align		4
        /*001c*/ 	.word	0xfffffffc


//--------------------- .text._Z5iloopPfS_iS_S_   --------------------------
	.section	.text._Z5iloopPfS_iS_S_,"ax",@progbits
	.align	128
        .global         _Z5iloopPfS_iS_S_
        .type           _Z5iloopPfS_iS_S_,@function
        .size           _Z5iloopPfS_iS_S_,(.L_x_29 - _Z5iloopPfS_iS_S_)
        .other          _Z5iloopPfS_iS_S_,@"STO_CUDA_ENTRY STV_DEFAULT"
_Z5iloopPfS_iS_S_:
.text._Z5iloopPfS_iS_S_:
[----:B------:R-:W-:Y:S01]  /*0000*/  LDC R1, c[0x0][0x37c] ;  /* 0x0000df00ff017b82 */ /* 0x000fe20000000800 */
[----:B------:R-:W0:Y:S01]  /*0010*/  S2R R5, SR_TID.X ;  /* 0x0000000000057919 */ /* 0x000e220000002100 */
[----:B------:R-:W0:Y:S06]  /*0020*/  LDCU UR10, c[0x0][0x390] ;  /* 0x00007200ff0a77ac */ /* 0x000e2c0008000800 */
[----:B------:R-:W1:Y:S01]  /*0030*/  S2UR UR4, SR_CTAID.X ;  /* 0x00000000000479c3 */ /* 0x000e620000002500 */
[----:B------:R-:W-:Y:S01]  /*0040*/  BSSY.RECONVERGENT B0, `(.L_x_0) ;  /* 0x0000054000007945 */ /* 0x000fe20003800200 */
[----:B------:R-:W2:Y:S01]  /*0050*/  LDCU.64 UR8, c[0x0][0x358] ;  /* 0x00006b00ff0877ac */ /* 0x000ea20008000a00 */
[----:B------:R-:W3:Y:S01]  /*0060*/  LDCU UR7, c[0x0][0x360] ;  /* 0x00006c00ff0777ac */ /* 0x000ee20008000800 */
[----:B-1----:R-:W-:Y:S01]  /*0070*/  IMAD.U32 R4, RZ, RZ, UR4 ;  /* 0x00000004ff047e24 */ /* 0x002fe2000f8e00ff */
[----:B0-----:R-:W-:-:S13]  /*0080*/  ISETP.GE.AND P0, PT, R5, UR10, PT ;  /* 0x0000000a05007c0c */ /* 0x001fda000bf06270 */
[----:B--23--:R-:W-:Y:S05]  /*0090*/  @P0 BRA `(.L_x_1) ;  /* 0x0000000400380947 */ /* 0x00cfea0003800000 */
[----:B------:R-:W0:Y:S01]  /*00a0*/  I2F.U32.RP R8, UR7 ;  /* 0x0000000700087d06 */ /* 0x000e220008209000 */
[----:B------:R-:W-:Y:S01]  /*00b0*/  VIADD R0, R5, UR7 ;  /* 0x0000000705007c36 */ /* 0x000fe20008000000 */
[----:B------:R-:W-:Y:S01]  /*00c0*/  ISETP.NE.U32.AND P2, PT, RZ, UR7, PT ;  /* 0x00000007ff007c0c */ /* 0x000fe2000bf45070 */
[----:B------:R-:W-:Y:S03]  /*00d0*/  BSSY.RECONVERGENT B1, `(.L_x_2) ;  /* 0x000002e000017945 */ /* 0x000fe60003800200 */
[C---:B------:R-:W-:Y:S02]  /*00e0*/  ISETP.GE.U32.AND P0, PT, R0.reuse, UR10, PT ;  /* 0x0000000a00007c0c */ /* 0x040fe4000bf06070 */
[----:B------:R-:W-:Y:S02]  /*00f0*/  VIMNMX.U32 R7, PT, PT, R0, UR10, !PT ;  /* 0x0000000a00077c48 */ /* 0x000fe4000ffe0000 */
[----:B------:R-:W-:-:S04]  /*0100*/  SEL R6, RZ, 0x1, P0 ;  /* 0x00000001ff067807 */ /* 0x000fc80000000000 */
[----:B------:R-:W-:Y:S01]  /*0110*/  IADD3 R7, PT, PT, R7, -R0, -R6 ;  /* 0x8000000007077210 */ /* 0x000fe20007ffe806 */
[----:B0-----:R-:W0:Y:S02]  /*0120*/  MUFU.RCP R8, R8 ;  /* 0x0000000800087308 */ /* 0x001e240000001000 */
[----:B0-----:R-:W-:-:S06]  /*0130*/  VIADD R2, R8, 0xffffffe ;  /* 0x0ffffffe08027836 */ /* 0x001fcc0000000000 */
[----:B------:R0:W1:Y:S02]  /*0140*/  F2I.FTZ.U32.TRUNC.NTZ R3, R2 ;  /* 0x0000000200037305 */ /* 0x000064000021f000 */
[----:B0-----:R-:W-:Y:S02]  /*0150*/  IMAD.MOV.U32 R2, RZ, RZ, RZ ;  /* 0x000000ffff027224 */ /* 0x001fe400078e00ff */
[----:B-1----:R-:W-:-:S04]  /*0160*/  IMAD.MOV R9, RZ, RZ, -R3 ;  /* 0x000000ffff097224 */ /* 0x002fc800078e0a03 */
[----:B------:R-:W-:-:S04]  /*0170*/  IMAD R9, R9, UR7, RZ ;  /* 0x0000000709097c24 */ /* 0x000fc8000f8e02ff */
[----:B------:R-:W-:-:S06]  /*0180*/  IMAD.HI.U32 R8, R3, R9, R2 ;  /* 0x0000000903087227 */ /* 0x000fcc00078e0002 */
[----:B------:R-:W-:-:S05]  /*0190*/  IMAD.HI.U32 R3, R8, R7, RZ ;  /* 0x0000000708037227 */ /* 0x000fca00078e00ff */
[----:B------:R-:W-:-:S05]  /*01a0*/  IADD3 R0, PT, PT, -R3, RZ, RZ ;  /* 0x000000ff03007210 */ /* 0x000fca0007ffe1ff */
[----:B------:R-:W-:-:S05]  /*01b0*/  IMAD R7, R0, UR7, R7 ;  /* 0x0000000700077c24 */ /* 0x000fca000f8e0207 */
[----:B------:R-:W-:-:S13]  /*01c0*/  ISETP.GE.U32.AND P0, PT, R7, UR7, PT ;  /* 0x0000000707007c0c */ /* 0x000fda000bf06070 */
[----:B------:R-:W-:Y:S02]  /*01d0*/  @P0 VIADD R7, R7, -UR7 ;  /* 0x8000000707070c36 */ /* 0x000fe40008000000 */
[----:B------:R-:W-:-:S03]  /*01e0*/  @P0 VIADD R3, R3, 0x1 ;  /* 0x0000000103030836 */ /* 0x000fc60000000000 */
[----:B------:R-:W-:Y:S02]  /*01f0*/  ISETP.GE.U32.AND P1, PT, R7, UR7, PT ;  /* 0x0000000707007c0c */ /* 0x000fe4000bf26070 */
[----:B------:R-:W-:-:S11]  /*0200*/  MOV R7, R5 ;  /* 0x0000000500077202 */ /* 0x000fd60000000f00 */
[----:B------:R-:W-:Y:S01]  /*0210*/  @P1 VIADD R3, R3, 0x1 ;  /* 0x0000000103031836 */ /* 0x000fe20000000000 */
[----:B------:R-:W-:-:S05]  /*0220*/  @!P2 LOP3.LUT R3, RZ, UR7, RZ, 0x33, !PT ;  /* 0x00000007ff03ac12 */ /* 0x000fca000f8e33ff */
[----:B------:R-:W-:-:S05]  /*0230*/  IMAD.IADD R6, R6, 0x1, R3 ;  /* 0x0000000106067824 */ /* 0x000fca00078e0203 */
[C---:B------:R-:W-:Y:S02]  /*0240*/  LOP3.LUT R0, R6.reuse, 0x3, RZ, 0xc0, !PT ;  /* 0x0000000306007812 */ /* 0x040fe400078ec0ff */
[----:B------:R-:W-:Y:S02]  /*0250*/  ISETP.GE.U32.AND P1, PT, R6, 0x3, PT ;  /* 0x000000030600780c */ /* 0x000fe40003f26070 */
[----:B------:R-:W-:-:S13]  /*0260*/  ISETP.NE.AND P0, PT, R0, 0x3, PT ;  /* 0x000000030000780c */ /* 0x000fda0003f05270 */
[----:B------:R-:W-:Y:S05]  /*0270*/  @!P0 BRA `(.L_x_3) ;  /* 0x00000000004c8947 */ /* 0x000fea0003800000 */
[----:B------:R-:W0:Y:S01]  /*0280*/  S2UR UR5, SR_CgaCtaId ;  /* 0x00000000000579c3 */ /* 0x000e220000008800 */
[----:B------:R-:W-:Y:S01]  /*0290*/  VIADD R6, R6, 0x1 ;  /* 0x0000000106067836 */ /* 0x000fe20000000000 */
[----:B------:R-:W-:-:S04]  /*02a0*/  UMOV UR4, 0x400 ;  /* 0x0000040000047882 */ /* 0x000fc80000000000 */
[----:B------:R-:W-:Y:S02]  /*02b0*/  LOP3.LUT R6, R6, 0x3, RZ, 0xc0, !PT ;  /* 0x0000000306067812 */ /* 0x000fe400078ec0ff */
[----:B------:R-:W1:Y:S03]  /*02c0*/  LDC.64 R2, c[0x0][0x398] ;  /* 0x0000e600ff027b82 */ /* 0x000e660000000a00 */
[----:B------:R-:W-:Y:S02]  /*02d0*/  IMAD R7, R6, UR7, R5 ;  /* 0x0000000706077c24 */ /* 0x000fe4000f8e0205 */
[----:B------:R-:W-:Y:S01]  /*02e0*/  IMAD.MOV R6, RZ, RZ, -R6 ;  /* 0x000000ffff067224 */ /* 0x000fe200078e0a06 */
[----:B0-----:R-:W-:-:S06]  /*02f0*/  ULEA UR4, UR5, UR4, 0x18 ;  /* 0x0000000405047291 */ /* 0x001fcc000f8ec0ff */
[C---:B------:R-:W-:Y:S01]  /*0300*/  LEA R0, R5.reuse, UR4, 0x2 ;  /* 0x0000000405007c11 */ /* 0x040fe2000f8e10ff */
[----:B-1----:R-:W-:-:S07]  /*0310*/  IMAD.WIDE.U32 R2, R5, 0x4, R2 ;  /* 0x0000000405027825 */ /* 0x002fce00078e0002 */
.L_x_4:
[----:B------:R0:W2:Y:S01]  /*0320*/  LDG.E R9, desc[UR8][R2.64] ;  /* 0x0000000802097981 */ /* 0x0000a2000c1e1900 */
[----:B------:R-:W1:Y:S01]  /*0330*/  LDC R11, c[0x0][0x360] ;  /* 0x0000d800ff0b7b82 */ /* 0x000e620000000800 */
[----:B------:R-:W-:-:S05]  /*0340*/  VIADD R6, R6, 0x1 ;  /* 0x0000000106067836 */ /* 0x000fca0000000000 */
[----:B------:R-:W-:Y:S02]  /*0350*/  ISETP.NE.AND P0, PT, R6, RZ, PT ;  /* 0x000000ff0600720c */ /* 0x000fe40003f05270 */
[----:B------:R-:W0:Y:S02]  /*0360*/  LDC R13, c[0x0][0x360] ;  /* 0x0000d800ff0d7b82 */ /* 0x000e240000000800 */
[----:B0-----:R-:W-:Y:S01]  /*0370*/  IMAD.WIDE.U32 R2, R13, 0x4, R2 ;  /* 0x000000040d027825 */ /* 0x001fe200078e0002 */
[----:B--2---:R1:W-:Y:S03]  /*0380*/  STS [R0], R9 ;  /* 0x0000000900007388 */ /* 0x0043e60000000800 */
[----:B-1----:R-:W-:-:S05]  /*0390*/  IMAD R0, R11, 0x4, R0 ;  /* 0x000000040b007824 */ /* 0x002fca00078e0200 */
[----:B------:R-:W-:Y:S05]  /*03a0*/  @P0 BRA `(.L_x_4) ;  /* 0xfffffffc00dc0947 */ /* 0x000fea000383ffff */
.L_x_3:
[----:B------:R-:W-:Y:S05]  /*03b0*/  BSYNC.RECONVERGENT B1 ;  /* 0x0000000000017941 */ /* 0x000fea0003800200 */
.L_x_2:
[----:B------:R-:W-:Y:S05]  /*03c0*/  @!P1 BRA `(.L_x_1) ;  /* 0x00000000006c9947 */ /* 0x000fea0003800000 */
[----:B------:R-:W0:Y:S01]  /*03d0*/  S2R R9, SR_CgaCtaId ;  /* 0x0000000000097919 */ /* 0x000e220000008800 */
[----:B------:R-:W1:Y:S01]  /*03e0*/  LDC.64 R2, c[0x0][0x398] ;  /* 0x0000e600ff027b82 */ /* 0x000e620000000a00 */
[----:B------:R-:W-:-:S04]  /*03f0*/  MOV R0, 0x400 ;  /* 0x0000040000007802 */ /* 0x000fc80000000f00 */
[----:B0-----:R-:W-:-:S07]  /*0400*/  LEA R0, R9, R0, 0x18 ;  /* 0x0000000009007211 */ /* 0x001fce00078ec0ff */
.L_x_5:
[C---:B------:R-:W-:Y:S01]  /*0410*/  IADD3 R11, PT, PT, R7.reuse, UR7, RZ ;  /* 0x00000007070b7c10 */ /* 0x040fe2000fffe0ff */
[----:B01----:R-:W-:-:S04]  /*0420*/  IMAD.WIDE.U32 R8, R7, 0x4, R2 ;  /* 0x0000000407087825 */ /* 0x003fc800078e0002 */
[C---:B------:R-:W-:Y:S02]  /*0430*/  VIADD R13, R11.reuse, UR7 ;  /* 0x000000070b0d7c36 */ /* 0x040fe40008000000 */
[--C-:B------:R-:W-:Y:S01]  /*0440*/  IMAD.WIDE.U32 R10, R11, 0x4, R2.reuse ;  /* 0x000000040b0a7825 */ /* 0x100fe200078e0002 */
[----:B------:R-:W2:Y:S03]  /*0450*/  LDG.E R8, desc[UR8][R8.64] ;  /* 0x0000000808087981 */ /* 0x000ea6000c1e1900 */
[C---:B------:R-:W-:Y:S02]  /*0460*/  VIADD R23, R13.reuse, UR7 ;  /* 0x000000070d177c36 */ /* 0x040fe40008000000 */
[--C-:B------:R-:W-:Y:S01]  /*0470*/  IMAD.WIDE.U32 R12, R13, 0x4, R2.reuse ;  /* 0x000000040d0c7825 */ /* 0x100fe200078e0002 */
[----:B------:R-:W3:Y:S03]  /*0480*/  LDG.E R10, desc[UR8][R10.64] ;  /* 0x000000080a0a7981 */ /* 0x000ee6000c1e1900 */
[----:B------:R-:W-:-:S02]  /*0490*/  IMAD.WIDE.U32 R14, R23, 0x4, R2 ;  /* 0x00000004170e7825 */ /* 0x000fc400078e0002 */
[----:B------:R-:W4:Y:S04]  /*04a0*/  LDG.E R12, desc[UR8][R12.64] ;  /* 0x000000080c0c7981 */ /* 0x000f28000c1e1900 */
[----:B------:R-:W5:Y:S01]  /*04b0*/  LDG.E R14, desc[UR8][R14.64] ;  /* 0x000000080e0e7981 */ /* 0x000f62000c1e1900 */
[----:B------:R-:W0:Y:S01]  /*04c0*/  LDC R6, c[0x0][0x360] ;  /* 0x0000d800ff067b82 */ /* 0x000e220000000800 */
[----:B------:R-:W-:Y:S02]  /*04d0*/  IMAD R17, R7, 0x4, R0 ;  /* 0x0000000407117824 */ /* 0x000fe400078e0200 */
[----:B------:R-:W-:Y:S02]  /*04e0*/  VIADD R7, R23, UR7 ;  /* 0x0000000717077c36 */ /* 0x000fe40008000000 */
[----:B0-----:R-:W-:-:S05]  /*04f0*/  IMAD R19, R6, 0x4, R17 ;  /* 0x0000000406137824 */ /* 0x001fca00078e0211 */
[----:B------:R-:W-:-:S05]  /*0500*/  LEA R21, R6, R19, 0x2 ;  /* 0x0000001306157211 */ /* 0x000fca00078e10ff */
[----:B------:R-:W-:Y:S01]  /*0510*/  IMAD R25, R6, 0x4, R21 ;  /* 0x0000000406197824 */ /* 0x000fe200078e0215 */
[----:B------:R-:W-:Y:S01]  /*0520*/  ISETP.GE.AND P0, PT, R7, UR10, PT ;  /* 0x0000000a07007c0c */ /* 0x000fe2000bf06270 */
[----:B--2---:R0:W-:Y:S04]  /*0530*/  STS [R17], R8 ;  /* 0x0000000811007388 */ /* 0x0041e80000000800 */
[----:B---3--:R0:W-:Y:S04]  /*0540*/  STS [R19], R10 ;  /* 0x0000000a13007388 */ /* 0x0081e80000000800 */
[----:B----4-:R0:W-:Y:S04]  /*0550*/  STS [R21], R12 ;  /* 0x0000000c15007388 */ /* 0x0101e80000000800 */
[----:B-----5:R0:W-:Y:S01]  /*0560*/  STS [R25], R14 ;  /* 0x0000000e19007388 */ /* 0x0201e20000000800 */
[----:B------:R-:W-:Y:S05]  /*0570*/  @!P0 BRA `(.L_x_5) ;  /* 0xfffffffc00a48947 */ /* 0x000fea000383ffff */
.L_x_1:
[----:B------:R-:W-:Y:S05]  /*0580*/  BSYNC.RECONVERGENT B0 ;  /* 0x0000000000007941 */ /* 0x000fea0003800200 */
.L_x_0:
[----:B------:R-:W-:Y:S01]  /*0590*/  BAR.SYNC.DEFER_BLOCKING 0x0 ;  /* 0x0000000000007b1d */ /* 0x000fe20000010000 */
[----:B------:R-:W-:-:S13]  /*05a0*/  ISETP.GE.AND P0, PT, R4, UR10, PT ;  /* 0x0000000a04007c0c */ /* 0x000fda000bf06270 */
[----:B------:R-:W-:Y:S05]  /*05b0*/  @P0 EXIT ;  /* 0x000000000000094d */ /* 0x000fea0003800000 */
[----:B------:R-:W1:Y:S01]  /*05c0*/  I2F.U32.RP R0, UR7 ;  /* 0x0000000700007d06 */ /* 0x000e620008209000 */
[----:B0-----:R-:W-:Y:S01]  /*05d0*/  IADD3 R12, PT, PT, R5, UR7, RZ ;  /* 0x00000007050c7c10 */ /* 0x001fe2000fffe0ff */
[----:B------:R-:W0:Y:S01]  /*05e0*/  S2UR UR5, SR_CgaCtaId ;  /* 0x00000000000579c3 */ /* 0x000e220000008800 */
[----:B------:R-:W-:Y:S01]  /*05f0*/  ISETP.NE.U32.AND P2, PT, RZ, UR7, PT ;  /* 0x00000007ff007c0c */ /* 0x000fe2000bf45070 */
[----:B------:R-:W-:Y:S01]  /*0600*/  UMOV UR4, 0x400 ;  /* 0x0000040000047882 */ /* 0x000fe20000000000 */
[C---:B------:R-:W-:Y:S01]  /*0610*/  ISETP.GE.U32.AND P0, PT, R12.reuse, UR10, PT ;  /* 0x0000000a0c007c0c */ /* 0x040fe2000bf06070 */
[----:B------:R-:W-:Y:S01]  /*0620*/  USHF.L.U32 UR6, UR7, 0x2, URZ ;  /* 0x0000000207067899 */ /* 0x000fe200080006ff */
[C---:B------:R-:W-:Y:S01]  /*0630*/  VIMNMX.U32 R7, PT, PT, R12.reuse, UR10, !PT ;  /* 0x0000000a0c077c48 */ /* 0x040fe2000ffe0000 */
[----:B------:R-:W-:Y:S01]  /*0640*/  VIADD R8, R12, UR7 ;  /* 0x000000070c087c36 */ /* 0x000fe20008000000 */
[----:B------:R-:W-:-:S04]  /*0650*/  SEL R9, RZ, 0x1, P0 ;  /* 0x00000001ff097807 */ /* 0x000fc80000000000 */
[----:B------:R-:W-:Y:S01]  /*0660*/  IADD3 R7, PT, PT, R7, -R12, -R9 ;  /* 0x8000000c07077210 */ /* 0x000fe20007ffe809 */
[----:B-1----:R-:W1:Y:S01]  /*0670*/  MUFU.RCP R0, R0 ;  /* 0x0000000000007308 */ /* 0x002e620000001000 */
[----:B0-----:R-:W-:-:S04]  /*0680*/  ULEA UR4, UR5, UR4, 0x18 ;  /* 0x0000000405047291 */ /* 0x001fc8000f8ec0ff */
[----:B------:R-:W-:Y:S01]  /*0690*/  ULEA UR5, UR10, UR4, 0x2 ;  /* 0x000000040a057291 */ /* 0x000fe2000f8e10ff */
[----:B-1----:R-:W-:Y:S01]  /*06a0*/  VIADD R2, R0, 0xffffffe ;  /* 0x0ffffffe00027836 */ /* 0x002fe20000000000 */
[----:B------:R-:W-:-:S03]  /*06b0*/  LEA R10, R5, UR4, 0x2 ;  /* 0x00000004050a7c11 */ /* 0x000fc6000f8e10ff */
[----:B------:R0:W1:Y:S02]  /*06c0*/  F2I.FTZ.U32.TRUNC.NTZ R3, R2 ;  /* 0x0000000200037305 */ /* 0x000064000021f000 */
[----:B------:R-:W-:Y:S02]  /*06d0*/  VIADD R6, R10, UR6 ;  /* 0x000000060a067c36 */ /* 0x000fe40008000000 */
[----:B0-----:R-:W-:Y:S02]  /*06e0*/  IMAD.MOV.U32 R2, RZ, RZ, RZ ;  /* 0x000000ffff027224 */ /* 0x001fe400078e00ff */
[----:B-1----:R-:W-:-:S04]  /*06f0*/  IMAD.MOV R11, RZ, RZ, -R3 ;  /* 0x000000ffff0b7224 */ /* 0x002fc800078e0a03 */
[----:B------:R-:W-:-:S04]  /*0700*/  IMAD R11, R11, UR7, RZ ;  /* 0x000000070b0b7c24 */ /* 0x000fc8000f8e02ff */
[----:B------:R-:W-:Y:S02]  /*0710*/  IMAD.HI.U32 R0, R3, R11, R2 ;  /* 0x0000000b03007227 */ /* 0x000fe400078e0002 */
[----:B------:R-:W0:Y:S04]  /*0720*/  LDC R11, c[0x0][0x370] ;  /* 0x0000dc00ff0b7b82 */ /* 0x000e280000000800 */
[----:B------:R-:W-:-:S04]  /*0730*/  IMAD.HI.U32 R0, R0, R7, RZ ;  /* 0x0000000700007227 */ /* 0x000fc800078e00ff */
[----:B------:R-:W-:-:S04]  /*0740*/  IMAD.MOV R2, RZ, RZ, -R0 ;  /* 0x000000ffff027224 */ /* 0x000fc800078e0a00 */
[----:B------:R-:W-:Y:S01]  /*0750*/  IMAD R2, R2, UR7, R7 ;  /* 0x0000000702027c24 */ /* 0x000fe2000f8e0207 */
[----:B------:R-:W-:-:S04]  /*0760*/  LEA R7, R5, UR5, 0x2 ;  /* 0x0000000505077c11 */ /* 0x000fc8000f8e10ff */
[----:B------:R-:W-:-:S13]  /*0770*/  ISETP.GE.U32.AND P0, PT, R2, UR7, PT ;  /* 0x0000000702007c0c */ /* 0x000fda000bf06070 */
[----:B------:R-:W-:Y:S02]  /*0780*/  @P0 VIADD R2, R2, -UR7 ;  /* 0x8000000702020c36 */ /* 0x000fe40008000000 */
[----:B------:R-:W-:-:S03]  /*0790*/  @P0 VIADD R0, R0, 0x1 ;  /* 0x0000000100000836 */ /* 0x000fc60000000000 */
[----:B------:R-:W-:-:S13]  /*07a0*/  ISETP.GE.U32.AND P1, PT, R2, UR7, PT ;  /* 0x0000000702007c0c */ /* 0x000fda000bf26070 */
[----:B------:R-:W-:Y:S02]  /*07b0*/  @P1 IADD3 R0, PT, PT, R0, 0x1, RZ ;  /* 0x0000000100001810 */ /* 0x000fe40007ffe0ff */
[----:B------:R-:W-:-:S05]  /*07c0*/  @!P2 LOP3.LUT R0, RZ, UR7, RZ, 0x33, !PT ;  /* 0x00000007ff00ac12 */ /* 0x000fca000f8e33ff */
[----:B------:R-:W-:-:S05]  /*07d0*/  IMAD.IADD R9, R9, 0x1, R0 ;  /* 0x0000000109097824 */ /* 0x000fca00078e0200 */
[----:B0-----:R-:W-:-:S07]  /*07e0*/  LOP3.LUT R22, R9, 0x3, RZ, 0xc0, !PT ;  /* 0x0000000309167812 */ /* 0x001fce00078ec0ff */
.L_x_16:
[----:B0-----:R-:W0:Y:S01]  /*07f0*/  LDCU UR4, c[0x0][0x390] ;  /* 0x00007200ff0477ac */ /* 0x001e220008000800 */
[----:B-1----:R1:W-:Y:S01]  /*0800*/  STS [R7], RZ ;  /* 0x000000ff07007388 */ /* 0x0023e20000000800 */
[----:B------:R-:W-:Y:S01]  /*0810*/  BSSY.RECONVERGENT B0, `(.L_x_6) ;  /* 0x0000046000007945 */ /* 0x000fe20003800200 */
[----:B0-----:R-:W-:-:S13]  /*0820*/  ISETP.GE.AND P0, PT, R5, UR4, PT ;  /* 0x0000000405007c0c */ /* 0x001fda000bf06270 */
[----:B-123--:R-:W-:Y:S05]  /*0830*/  @P0 BRA `(.L_x_7) ;  /* 0x00000004000c0947 */ /* 0x00efea0003800000 */
[----:B------:R-:W-:Y:S01]  /*0840*/  ISETP.NE.AND P1, PT, R22, 0x3, PT ;  /* 0x000000031600780c */ /* 0x000fe20003f25270 */
[----:B------:R-:W-:Y:S01]  /*0850*/  BSSY.RECONVERGENT B1, `(.L_x_8) ;  /* 0x000001e000017945 */ /* 0x000fe20003800200 */
[----:B------:R-:W-:Y:S01]  /*0860*/  ISETP.GE.U32.AND P0, PT, R9, 0x3, PT ;  /* 0x000000030900780c */ /* 0x000fe20003f06070 */
[----:B------:R-:W-:Y:S01]  /*0870*/  IMAD.MOV.U32 R0, RZ, RZ, RZ ;  /* 0x000000ffff007224 */ /* 0x000fe200078e00ff */
[----:B------:R-:W-:-:S09]  /*0880*/  MOV R13, R5 ;  /* 0x00000005000d7202 */ /* 0x000fd20000000f00 */
[----:B------:R-:W-:Y:S05]  /*0890*/  @!P1 BRA `(.L_x_9) ;  /* 0x0000000000649947 */ /* 0x000fea0003800000 */
[----:B------:R-:W0:Y:S01]  /*08a0*/  LDC.64 R2, c[0x0][0x380] ;  /* 0x0000e000ff027b82 */ /* 0x000e220000000a00 */
[----:B------:R-:W-:-:S04]  /*08b0*/  IMAD R13, R4, UR4, R5 ;  /* 0x00000004040d7c24 */ /* 0x000fc8000f8e0205 */
[----:B0-----:R-:W-:Y:S02]  /*08c0*/  IMAD.WIDE R2, R13, 0x4, R2 ;  /* 0x000000040d027825 */ /* 0x001fe400078e0202 */
[----:B------:R-:W0:Y:S04]  /*08d0*/  LDS R13, [R10] ;  /* 0x000000000a0d7984 */ /* 0x000e280000000800 */
[----:B------:R-:W0:Y:S01]  /*08e0*/  LDG.E R0, desc[UR8][R2.64] ;  /* 0x0000000802007981 */ /* 0x000e22000c1e1900 */
[----:B------:R-:W-:Y:S01]  /*08f0*/  ISETP.NE.AND P1, PT, R22, RZ, PT ;  /* 0x000000ff1600720c */ /* 0x000fe20003f25270 */
[----:B0-----:R-:W-:Y:S01]  /*0900*/  FFMA R0, R0, R13, RZ ;  /* 0x0000000d00007223 */ /* 0x001fe200000000ff */
[----:B------:R-:W-:-:S04]  /*0910*/  IMAD.MOV.U32 R13, RZ, RZ, R12 ;  /* 0x000000ffff0d7224 */ /* 0x000fc800078e000c */
[----:B------:R0:W-:Y:S07]  /*0920*/  STS [R7], R0 ;  /* 0x0000000007007388 */ /* 0x0001ee0000000800 */
[----:B------:R-:W-:Y:S05]  /*0930*/  @!P1 BRA `(.L_x_9) ;  /* 0x00000000003c9947 */ /* 0x000fea0003800000 */
[----:B------:R-:W-:Y:S01]  /*0940*/  IADD3 R2, P1, PT, R2, UR6, RZ ;  /* 0x0000000602027c10 */ /* 0x000fe2000ff3e0ff */
[----:B------:R-:W0:Y:S04]  /*0950*/  LDS R16, [R10+UR6] ;  /* 0x000000060a107984 */ /* 0x000e280008000800 */
[----:B------:R-:W-:-:S05]  /*0960*/  IMAD.X R3, RZ, RZ, R3, P1 ;  /* 0x000000ffff037224 */ /* 0x000fca00008e0603 */
[----:B------:R-:W0:Y:S01]  /*0970*/  LDG.E R13, desc[UR8][R2.64] ;  /* 0x00000008020d7981 */ /* 0x000e22000c1e1900 */
[----:B------:R-:W-:-:S13]  /*0980*/  ISETP.NE.AND P1, PT, R22, 0x1, PT ;  /* 0x000000011600780c */ /* 0x000fda0003f25270 */
[----:B------:R-:W-:-:S05]  /*0990*/  @P1 IADD3 R14, P2, PT, R2, UR6, RZ ;  /* 0x00000006020e1c10 */ /* 0x000fca000ff5e0ff */
[----:B------:R-:W-:-:S06]  /*09a0*/  @P1 IMAD.X R15, RZ, RZ, R3, P2 ;  /* 0x000000ffff0f1224 */ /* 0x000fcc00010e0603 */
[----:B------:R-:W2:Y:S01]  /*09b0*/  @P1 LDG.E R15, desc[UR8][R14.64] ;  /* 0x000000080e0f1981 */ /* 0x000ea2000c1e1900 */
[----:B0-----:R-:W-:-:S05]  /*09c0*/  FFMA R0, R13, R16, R0 ;  /* 0x000000100d007223 */ /* 0x001fca0000000000 */
[----:B------:R-:W-:Y:S04]  /*09d0*/  STS [R7], R0 ;  /* 0x0000000007007388 */ /* 0x000fe80000000800 */
[----:B------:R-:W2:Y:S02]  /*09e0*/  @P1 LDS R13, [R6+UR6] ;  /* 0x00000006060d1984 */ /* 0x000ea40008000800 */
[----:B--2---:R-:W-:Y:S01]  /*09f0*/  @P1 FFMA R0, R15, R13, R0 ;  /* 0x0000000d0f001223 */ /* 0x004fe20000000000 */
[----:B------:R-:W-:Y:S01]  /*0a00*/  IMAD.MOV.U32 R13, RZ, RZ, R8 ;  /* 0x000000ffff0d7224 */ /* 0x000fe200078e0008 */
[----:B------:R-:W-:-:S03]  /*0a10*/  @P1 IADD3 R13, PT, PT, R8, UR7, RZ ;  /* 0x00000007080d1c10 */ /* 0x000fc6000fffe0ff */
[----:B------:R1:W-:Y:S04]  /*0a20*/  @P1 STS [R7], R0 ;  /* 0x0000000007001388 */ /* 0x0003e80000000800 */
.L_x_9:
[----:B------:R-:W-:Y:S05]  /*0a30*/  BSYNC.RECONVERGENT B1 ;  /* 0x0000000000017941 */ /* 0x000fea0003800200 */
.L_x_8:
[----:B------:R-:W-:Y:S05]  /*0a40*/  @!P0 BRA `(.L_x_7) ;  /* 0x0000000000888947 */ /* 0x000fea0003800000 */
[----:B------:R-:W2:Y:S01]  /*0a50*/  S2R R15, SR_CgaCtaId ;  /* 0x00000000000f7919 */ /* 0x000ea20000008800 */
[----:B------:R-:W3:Y:S01]  /*0a60*/  LDC.64 R2, c[0x0][0x380] ;  /* 0x0000e000ff027b82 */ /* 0x000ee20000000a00 */
[----:B------:R-:W-:-:S04]  /*0a70*/  MOV R24, 0x400 ;  /* 0x0000040000187802 */ /* 0x000fc80000000f00 */
[----:B--2---:R-:W-:-:S07]  /*0a80*/  LEA R24, R15, R24, 0x18 ;  /* 0x000000180f187211 */ /* 0x004fce00078ec0ff */
.L_x_10:
[----:B------:R-:W-:-:S04]  /*0a90*/  IMAD R15, R4, UR4, R13 ;  /* 0x00000004040f7c24 */ /* 0x000fc8000f8e020d */
[----:B---3--:R-:W-:-:S05]  /*0aa0*/  IMAD.WIDE R14, R15, 0x4, R2 ;  /* 0x000000040f0e7825 */ /* 0x008fca00078e0202 */
[----:B--2---:R2:W3:Y:S01]  /*0ab0*/  LDG.E R25, desc[UR8][R14.64] ;  /* 0x000000080e197981 */ /* 0x0044e2000c1e1900 */
[----:B------:R-:W-:-:S05]  /*0ac0*/  IADD3 R16, P0, PT, R14, UR6, RZ ;  /* 0x000000060e107c10 */ /* 0x000fca000ff1e0ff */
[----:B------:R-:W-:-:S05]  /*0ad0*/  IMAD.X R17, RZ, RZ, R15, P0 ;  /* 0x000000ffff117224 */ /* 0x000fca00000e060f */
[----:B------:R4:W5:Y:S01]  /*0ae0*/  LDG.E R27, desc[UR8][R16.64] ;  /* 0x00000008101b7981 */ /* 0x000962000c1e1900 */
[----:B------:R-:W-:-:S05]  /*0af0*/  IADD3 R18, P0, PT, R16, UR6, RZ ;  /* 0x0000000610127c10 */ /* 0x000fca000ff1e0ff */
[----:B------:R-:W-:-:S05]  /*0b00*/  IMAD.X R19, RZ, RZ, R17, P0 ;  /* 0x000000ffff137224 */ /* 0x000fca00000e0611 */
[----:B------:R-:W5:Y:S01]  /*0b10*/  LDG.E R23, desc[UR8][R18.64] ;  /* 0x0000000812177981 */ /* 0x000f62000c1e1900 */
[----:B------:R-:W-:-:S05]  /*0b20*/  IADD3 R20, P0, PT, R18, UR6, RZ ;  /* 0x0000000612147c10 */ /* 0x000fca000ff1e0ff */
[----:B------:R-:W-:-:S06]  /*0b30*/  IMAD.X R21, RZ, RZ, R19, P0 ;  /* 0x000000ffff157224 */ /* 0x000fcc00000e0613 */
[----:B------:R-:W5:Y:S01]  /*0b40*/  LDG.E R21, desc[UR8][R20.64] ;  /* 0x0000000814157981 */ /* 0x000f62000c1e1900 */
[C---:B------:R-:W-:Y:S02]  /*0b50*/  IMAD R26, R13.reuse, 0x4, R24 ;  /* 0x000000040d1a7824 */ /* 0x040fe400078e0218 */
[----:B------:R-:W-:-:S03]  /*0b60*/  VIADD R13, R13, UR6 ;  /* 0x000000060d0d7c36 */ /* 0x000fc60008000000 */
[----:B--2---:R-:W3:Y:S01]  /*0b70*/  LDS R14, [R26] ;  /* 0x000000001a0e7984 */ /* 0x004ee20000000800 */
[----:B------:R-:W-:Y:S02]  /*0b80*/  IADD3 R15, PT, PT, R26, UR6, RZ ;  /* 0x000000061a0f7c10 */ /* 0x000fe4000fffe0ff */
[----:B------:R-:W-:-:S03]  /*0b90*/  ISETP.GE.AND P0, PT, R13, UR4, PT ;  /* 0x000000040d007c0c */ /* 0x000fc6000bf06270 */
[----:B----4-:R-:W-:Y:S02]  /*0ba0*/  VIADD R17, R15, UR6 ;  /* 0x000000060f117c36 */ /* 0x010fe40008000000 */
[----:B---3--:R-:W-:-:S05]  /*0bb0*/  FFMA R14, R25, R14, R0 ;  /* 0x0000000e190e7223 */ /* 0x008fca0000000000 */
[----:B------:R-:W-:Y:S04]  /*0bc0*/  STS [R7], R14 ;  /* 0x0000000e07007388 */ /* 0x000fe80000000800 */
[----:B01----:R-:W5:Y:S02]  /*0bd0*/  LDS R0, [R26+UR6] ;  /* 0x000000061a007984 */ /* 0x003f640008000800 */
[----:B-----5:R-:W-:-:S05]  /*0be0*/  FFMA R16, R27, R0, R14 ;  /* 0x000000001b107223 */ /* 0x020fca000000000e */
[----:B------:R-:W-:Y:S04]  /*0bf0*/  STS [R7], R16 ;  /* 0x0000001007007388 */ /* 0x000fe80000000800 */
[----:B------:R-:W0:Y:S02]  /*0c00*/  LDS R0, [R15+UR6] ;  /* 0x000000060f007984 */ /* 0x000e240008000800 */
[----:B0-----:R-:W-:-:S05]  /*0c10*/  FFMA R18, R23, R0, R16 ;  /* 0x0000000017127223 */ /* 0x001fca0000000010 */
[----:B------:R-:W-:Y:S04]  /*0c20*/  STS [R7], R18 ;  /* 0x0000001207007388 */ /* 0x000fe80000000800 */
[----:B------:R-:W0:Y:S02]  /*0c30*/  LDS R17, [R17+UR6] ;  /* 0x0000000611117984 */ /* 0x000e240008000800 */
[----:B0-----:R-:W-:-:S05]  /*0c40*/  FFMA R0, R21, R17, R18 ;  /* 0x0000001115007223 */ /* 0x001fca0000000012 */
[----:B------:R2:W-:Y:S01]  /*0c50*/  STS [R7], R0 ;  /* 0x0000000007007388 */ /* 0x0005e20000000800 */
[----:B------:R-:W-:Y:S05]  /*0c60*/  @!P0 BRA `(.L_x_10) ;  /* 0xfffffffc00888947 */ /* 0x000fea000383ffff */
.L_x_7:
[----:B------:R-:W-:Y:S05]  /*0c70*/  BSYNC.RECONVERGENT B0 ;  /* 0x0000000000007941 */ /* 0x000fea0003800200 */
.L_x_6:
[----:B------:R-:W-:Y:S01]  /*0c80*/  BAR.SYNC.DEFER_BLOCKING 0x0 ;  /* 0x0000000000007b1d */ /* 0x000fe20000010000 */
[----:B------:R-:W-:Y:S01]  /*0c90*/  UISETP.GE.U32.AND UP0, UPT, UR7, 0x2, UPT ;  /* 0x000000020700788c */ /* 0x000fe2000bf06070 */
[----:B------:R-:W-:-:S08]  /*0ca0*/  ISETP.NE.AND P1, PT, R5, RZ, PT ;  /* 0x000000ff0500720c */ /* 0x000fd00003f25270 */
[----:B------:R-:W-:Y:S05]  /*0cb0*/  BRA.U !UP0, `(.L_x_11) ;  /* 0x0000000108307547 */ /* 0x000fea000b800000 */
[----:B012---:R-:W-:-:S07]  /*0cc0*/  IMAD.U32 R0, RZ, RZ, UR7 ;  /* 0x00000007ff007e24 */ /* 0x007fce000f8e00ff */
.L_x_12:
[----:B------:R-:W-:-:S04]  /*0cd0*/  SHF.R.U32.HI R16, RZ, 0x1, R0 ;  /* 0x00000001ff107819 */ /* 0x000fc80000011600 */
[----:B------:R-:W-:-:S13]  /*0ce0*/  ISETP.GE.U32.AND P0, PT, R5, R16, PT ;  /* 0x000000100500720c */ /* 0x000fda0003f06070 */
[----:B------:R-:W-:Y:S01]  /*0cf0*/  @!P0 IMAD R2, R16, 0x4, R7 ;  /* 0x0000000410028824 */ /* 0x000fe200078e0207 */
[----:B------:R-:W-:Y:S05]  /*0d00*/  @!P0 LDS R3, [R7] ;  /* 0x0000000007038984 */ /* 0x000fea0000000800 */
[----:B------:R-:W0:Y:S02]  /*0d10*/  @!P0 LDS R2, [R2] ;  /* 0x0000000002028984 */ /* 0x000e240000000800 */
[----:B0-----:R-:W-:-:S05]  /*0d20*/  @!P0 FADD R14, R2, R3 ;  /* 0x00000003020e8221 */ /* 0x001fca0000000000 */
[----:B------:R3:W-:Y:S01]  /*0d30*/  @!P0 STS [R7], R14 ;  /* 0x0000000e07008388 */ /* 0x0007e20000000800 */
[----:B------:R-:W-:Y:S01]  /*0d40*/  BAR.SYNC.DEFER_BLOCKING 0x0 ;  /* 0x0000000000007b1d */ /* 0x000fe20000010000 */
[----:B------:R-:W-:Y:S02]  /*0d50*/  ISETP.GT.U32.AND P0, PT, R0, 0x3, PT ;  /* 0x000000030000780c */ /* 0x000fe40003f04070 */
[----:B------:R-:W-:-:S11]  /*0d60*/  MOV R0, R16 ;  /* 0x0000001000007202 */ /* 0x000fd60000000f00 */
[----:B---3--:R-:W-:Y:S05]  /*0d70*/  @P0 BRA `(.L_x_12) ;  /* 0xfffffffc00d40947 */ /* 0x008fea000383ffff */
.L_x_11:
[----:B------:R-:W-:Y:S04]  /*0d80*/  BSSY.RECONVERGENT B0, `(.L_x_13) ;  /* 0x0000020000007945 */ /* 0x000fe80003800200 */
[----:B------:R-:W-:Y:S05]  /*0d90*/  @P1 BRA `(.L_x_14) ;  /* 0x0000000000781947 */ /* 0x000fea0003800000 */
[----:B------:R-:W3:Y:S08]  /*0da0*/  LDC R13, c[0x0][0x390] ;  /* 0x0000e400ff0d7b82 */ /* 0x000ef00000000800 */
[----:B------:R-:W4:Y:S08]  /*0db0*/  LDC.64 R16, c[0x0][0x380] ;  /* 0x0000e000ff107b82 */ /* 0x000f300000000a00 */
[----:B------:R-:W5:Y:S01]  /*0dc0*/  LDC.64 R2, c[0x0][0x388] ;  /* 0x0000e200ff027b82 */ /* 0x000f620000000a00 */
[----:B---3--:R-:W-:-:S04]  /*0dd0*/  IMAD R13, R4, R13, R4 ;  /* 0x0000000d040d7224 */ /* 0x008fc800078e0204 */
[----:B----4-:R-:W-:-:S05]  /*0de0*/  IMAD.WIDE.U32 R16, R13, 0x4, R16 ;  /* 0x000000040d107825 */ /* 0x010fca00078e0010 */
[----:B------:R-:W3:Y:S01]  /*0df0*/  LDG.E R13, desc[UR8][R16.64] ;  /* 0x00000008100d7981 */ /* 0x000ee2000c1e1900 */
[----:B-----5:R-:W-:Y:S01]  /*0e00*/  IMAD.WIDE.U32 R14, R4, 0x4, R2 ;  /* 0x00000004040e7825 */ /* 0x020fe200078e0002 */
[----:B------:R-:W4:Y:S04]  /*0e10*/  S2R R19, SR_CgaCtaId ;  /* 0x0000000000137919 */ /* 0x000f280000008800 */
[----:B012---:R-:W2:Y:S01]  /*0e20*/  LDG.E R0, desc[UR8][R14.64] ;  /* 0x000000080e007981 */ /* 0x007ea2000c1e1900 */
[----:B------:R-:W-:-:S03]  /*0e30*/  MOV R2, 0x400 ;  /* 0x0000040000027802 */ /* 0x000fc60000000f00 */
[----:B------:R-:W2:Y:S01]  /*0e40*/  LDS R3, [UR5] ;  /* 0x00000005ff037984 */ /* 0x000ea20008000800 */
[----:B----4-:R-:W-:-:S05]  /*0e50*/  LEA R19, R19, R2, 0x18 ;  /* 0x0000000213137211 */ /* 0x010fca00078ec0ff */
[----:B------:R-:W-:-:S06]  /*0e60*/  IMAD R2, R4, 0x4, R19 ;  /* 0x0000000404027824 */ /* 0x000fcc00078e0213 */
[----:B------:R-:W0:Y:S01]  /*0e70*/  LDS R2, [R2] ;  /* 0x0000000002027984 */ /* 0x000e220000000800 */
[----:B---3--:R-:W1:Y:S01]  /*0e80*/  MUFU.RCP R18, R13 ;  /* 0x0000000d00127308 */ /* 0x008e620000001000 */
[----:B--2---:R-:W-:-:S07]  /*0e90*/  FADD R0, R0, -R3 ;  /* 0x8000000300007221 */ /* 0x004fce0000000000 */
[----:B------:R-:W2:Y:S01]  /*0ea0*/  FCHK P0, R0, R13 ;  /* 0x0000000d00007302 */ /* 0x000ea20000000000 */
[----:B-1----:R-:W-:-:S04]  /*0eb0*/  FFMA R19, -R13, R18, 1 ;  /* 0x3f8000000d137423 */ /* 0x002fc80000000112 */
[----:B------:R-:W-:-:S04]  /*0ec0*/  FFMA R19, R18, R19, R18 ;  /* 0x0000001312137223 */ /* 0x000fc80000000012 */
[----:B------:R-:W-:-:S04]  /*0ed0*/  FFMA R14, R0, R19, RZ ;  /* 0x00000013000e7223 */ /* 0x000fc800000000ff */
[----:B------:R-:W-:-:S04]  /*0ee0*/  FFMA R3, -R13, R14, R0 ;  /* 0x0000000e0d037223 */ /* 0x000fc80000000100 */
[----:B------:R-:W-:Y:S01]  /*0ef0*/  FFMA R3, R19, R3, R14 ;  /* 0x0000000313037223 */ /* 0x000fe2000000000e */
[----:B0-2---:R-:W-:Y:S06]  /*0f00*/  @!P0 BRA `(.L_x_15) ;  /* 0x00000000000c8947 */ /* 0x005fec0003800000 */
[----:B------:R-:W-:-:S07]  /*0f10*/  MOV R14, 0xf30 ;  /* 0x00000f30000e7802 */ /* 0x000fce0000000f00 */
[----:B------:R-:W-:Y:S05]  /*0f20*/  CALL.REL.NOINC `($__internal_0_$__cuda_sm3x_div_rn_noftz_f32_slowpath) ;  /* 0x00000000002c7944 */ /* 0x000fea0003c00000 */
[----:B------:R-:W-:-:S07]  /*0f30*/  IMAD.MOV.U32 R3, RZ, RZ, R0 ;  /* 0x000000ffff037224 */ /* 0x000fce00078e0000 */
.L_x_15:
[----:B------:R-:W0:Y:S01]  /*0f40*/  LDC.64 R14, c[0x0][0x3a0] ;  /* 0x0000e800ff0e7b82 */ /* 0x000e220000000a00 */
[----:B------:R-:W-:Y:S01]  /*0f50*/  FADD R13, R2, R3 ;  /* 0x00000003020d7221 */ /* 0x000fe20000000000 */
[----:B0-----:R-:W-:-:S05]  /*0f60*/  IMAD.WIDE.U32 R2, R4, 0x4, R14 ;  /* 0x0000000404027825 */ /* 0x001fca00078e000e */
[----:B------:R3:W-:Y:S02]  /*0f70*/  STG.E desc[UR8][R2.64], R13 ;  /* 0x0000000d02007986 */ /* 0x0007e4000c101908 */
.L_x_14:
[----:B------:R-:W-:Y:S05]  /*0f80*/  BSYNC.RECONVERGENT B0 ;  /* 0x0000000000007941 */ /* 0x000fea0003800200 */
.L_x_13:
[----:B------:R-:W4:Y:S01]  /*0f90*/  LDCU UR4, c[0x0][0x390] ;  /* 0x00007200ff0477ac */ /* 0x000f220008000800 */
[----:B------:R-:W-:-:S05]  /*0fa0*/  IMAD.IADD R4, R11, 0x1, R4 ;  /* 0x000000010b047824 */ /* 0x000fca00078e0204 */
[----:B----4-:R-:W-:-:S13]  /*0fb0*/  ISETP.GE.AND P0, PT, R4, UR4, PT ;  /* 0x0000000404007c0c */ /* 0x010fda000bf06270 */
[----:B------:R-:W-:Y:S05]  /*0fc0*/  @!P0 BRA `(.L_x_16) ;  /* 0xfffffff800088947 */ /* 0x000fea000383ffff */
[----:B------:R-:W-:Y:S05]  /*0fd0*/  EXIT ;  /* 0x000000000000794d */ /* 0x000fea0003800000 */
        .weak           $__internal_0_$__cuda_sm3x_div_rn_noftz_f32_slowpath
        .type           $__internal_0_$__cuda_sm3x_div_rn_noftz_f32_slowpath,@function
        .size           $__internal_0_$__cuda_sm3x_div_rn_noftz_f32_slowpath,(.L_x_29 - $__internal_0_$__cuda_sm3x_div_rn_noftz_f32_slowpath)
$__internal_0_$__cuda_sm3x_div_rn_noftz_f32_slowpath:
[----:B------:R-:W-:Y:S01]  /*0fe0*/  SHF.R.U32.HI R15, RZ, 0x17, R13 ;  /* 0x00000017ff0f7819 */ /* 0x000fe2000001160d */
[----:B------:R-:W-:Y:S01]  /*0ff0*/  BSSY.RECONVERGENT B1, `(.L_x_17) ;  /* 0x0000064000017945 */ /* 0x000fe20003800200 */
[--C-:B------:R-:W-:Y:S01]  /*1000*/  SHF.R.U32.HI R3, RZ, 0x17, R0.reuse ;  /* 0x00000017ff037819 */ /* 0x100fe20000011600 */
[----:B------:R-:W-:Y:S01]  /*1010*/  IMAD.MOV.U32 R17, RZ, RZ, R0 ;  /* 0x000000ffff117224 */ /* 0x000fe200078e0000 */
[----:B------:R-:W-:Y:S02]  /*1020*/  LOP3.LUT R15, R15, 0xff, RZ, 0xc0, !PT ;  /* 0x000000ff0f0f7812 */ /* 0x000fe400078ec0ff */
[----:B------:R-:W-:-:S03]  /*1030*/  LOP3.LUT R20, R3, 0xff, RZ, 0xc0, !PT ;  /* 0x000000ff03147812 */ /* 0x000fc600078ec0ff */
[----:B------:R-:W-:Y:S01]  /*1040*/  VIADD R19, R15, 0xffffffff ;  /* 0xffffffff0f137836 */ /* 0x000fe20000000000 */
[----:B------:R-:W-:-:S04]  /*1050*/  IADD3 R18, PT, PT, R20, -0x1, RZ ;  /* 0xffffffff14127810 */ /* 0x000fc80007ffe0ff */
[----:B------:R-:W-:-:S04]  /*1060*/  ISETP.GT.U32.AND P0, PT, R19, 0xfd, PT ;  /* 0x000000fd1300780c */ /* 0x000fc80003f04070 */
[----:B------:R-:W-:-:S13]  /*1070*/  ISETP.GT.U32.OR P0, PT, R18, 0xfd, P0 ;  /* 0x000000fd1200780c */ /* 0x000fda0000704470 */
[----:B------:R-:W-:Y:S01]  /*1080*/  @!P0 IMAD.MOV.U32 R16, RZ, RZ, RZ ;  /* 0x000000ffff108224 */ /* 0x000fe200078e00ff */
[----:B------:R-:W-:Y:S06]  /*1090*/  @!P0 BRA `(.L_x_18) ;  /* 0x0000000000608947 */ /* 0x000fec0003800000 */
[----:B------:R-:W-:Y:S01]  /*10a0*/  FSETP.GTU.FTZ.AND P0, PT, |R0|, +INF , PT ;  /* 0x7f8000000000780b */ /* 0x000fe20003f1c200 */
[----:B------:R-:W-:Y:S01]  /*10b0*/  IMAD.MOV.U32 R3, RZ, RZ, R13 ;  /* 0x000000ffff037224 */ /* 0x000fe200078e000d */
[----:B------:R-:W-:-:S04]  /*10c0*/  FSETP.GTU.FTZ.AND P1, PT, |R13|, +INF , PT ;  /* 0x7f8000000d00780b */ /* 0x000fc80003f3c200 */
[----:B------:R-:W-:-:S13]  /*10d0*/  PLOP3.LUT P0, PT, P0, P1, PT, 0xf8, 0x8f ;  /* 0x00000000008f781c */ /* 0x000fda0000703f70 */
[----:B------:R-:W-:Y:S05]  /*10e0*/  @P0 BRA `(.L_x_19) ;  /* 0x00000004004c0947 */ /* 0x000fea0003800000 */
[----:B------:R-:W-:-:S13]  /*10f0*/  LOP3.LUT P0, RZ, R13, 0x7fffffff, R17, 0xc8, !PT ;  /* 0x7fffffff0dff7812 */ /* 0x000fda000780c811 */
[----:B------:R-:W-:Y:S05]  /*1100*/  @!P0 BRA `(.L_x_20) ;  /* 0x00000004003c8947 */ /* 0x000fea0003800000 */
[C---:B------:R-:W-:Y:S02]  /*1110*/  FSETP.NEU.FTZ.AND P2, PT, |R0|.reuse, +INF , PT ;  /* 0x7f8000000000780b */ /* 0x040fe40003f5d200 */
[----:B------:R-:W-:Y:S02]  /*1120*/  FSETP.NEU.FTZ.AND P1, PT, |R3|, +INF , PT ;  /* 0x7f8000000300780b */ /* 0x000fe40003f3d200 */
[----:B------:R-:W-:-:S11]  /*1130*/  FSETP.NEU.FTZ.AND P0, PT, |R0|, +INF , PT ;  /* 0x7f8000000000780b */ /* 0x000fd60003f1d200 */
[----:B------:R-:W-:Y:S05]  /*1140*/  @!P1 BRA !P2, `(.L_x_20) ;  /* 0x00000004002c9947 */ /* 0x000fea0005000000 */
[----:B------:R-:W-:-:S04]  /*1150*/  LOP3.LUT P2, RZ, R17, 0x7fffffff, RZ, 0xc0, !PT ;  /* 0x7fffffff11ff7812 */ /* 0x000fc8000784c0ff */
[----:B------:R-:W-:-:S13]  /*1160*/  PLOP3.LUT P1, PT, P1, P2, PT, 0x2f, 0xf2 ;  /* 0x0000000000f2781c */ /* 0x000fda0000f24577 */
[----:B------:R-:W-:Y:S05]  /*1170*/  @P1 BRA `(.L_x_21) ;  /* 0x0000000400181947 */ /* 0x000fea0003800000 */
[----:B------:R-:W-:-:S04]  /*1180*/  LOP3.LUT P1, RZ, R13, 0x7fffffff, RZ, 0xc0, !PT ;  /* 0x7fffffff0dff7812 */ /* 0x000fc8000782c0ff */
[----:B------:R-:W-:-:S13]  /*1190*/  PLOP3.LUT P0, PT, P0, P1, PT, 0x2f, 0xf2 ;  /* 0x0000000000f2781c */ /* 0x000fda0000702577 */
[----:B------:R-:W-:Y:S05]  /*11a0*/  @P0 BRA `(.L_x_22) ;  /* 0x0000000400000947 */ /* 0x000fea0003800000 */
[----:B------:R-:W-:Y:S02]  /*11b0*/  ISETP.GE.AND P0, PT, R18, RZ, PT ;  /* 0x000000ff1200720c */ /* 0x000fe40003f06270 */
[----:B------:R-:W-:-:S11]  /*11c0*/  ISETP.GE.AND P1, PT, R19, RZ, PT ;  /* 0x000000ff1300720c */ /* 0x000fd60003f26270 */
[----:B------:R-:W-:Y:S01]  /*11d0*/  @P0 IMAD.MOV.U32 R16, RZ, RZ, RZ ;  /* 0x000000ffff100224 */ /* 0x000fe200078e00ff */
[----:B------:R-:W-:Y:S01]  /*11e0*/  @!P0 MOV R16, 0xffffffc0 ;  /* 0xffffffc000108802 */ /* 0x000fe20000000f00 */
[----:B------:R-:W-:Y:S01]  /*11f0*/  @!P0 FFMA R17, R0, 1.84467440737095516160e+19, RZ ;  /* 0x5f80000000118823 */ /* 0x000fe200000000ff */
[----:B------:R-:W-:-:S03]  /*1200*/  @!P1 FFMA R13, R3, 1.84467440737095516160e+19, RZ ;  /* 0x5f800000030d9823 */ /* 0x000fc600000000ff */
[----:B------:R-:W-:-:S07]  /*1210*/  @!P1 VIADD R16, R16, 0x40 ;  /* 0x0000004010109836 */ /* 0x000fce0000000000 */
.L_x_18:
[----:B------:R-:W-:Y:S01]  /*1220*/  LEA R0, R15, 0xc0800000, 0x17 ;  /* 0xc08000000f007811 */ /* 0x000fe200078eb8ff */
[----:B------:R-:W-:Y:S01]  /*1230*/  VIADD R20, R20, 0xffffff81 ;  /* 0xffffff8114147836 */ /* 0x000fe20000000000 */
[----:B------:R-:W-:Y:S03]  /*1240*/  BSSY.RECONVERGENT B2, `(.L_x_23) ;  /* 0x0000035000027945 */ /* 0x000fe60003800200 */
[----:B------:R-:W-:Y:S01]  /*1250*/  IMAD.IADD R13, R13, 0x1, -R0 ;  /* 0x000000010d0d7824 */ /* 0x000fe200078e0a00 */
[C---:B------:R-:W-:Y:S01]  /*1260*/  IADD3 R15, PT, PT, R20.reuse, 0x7f, -R15 ;  /* 0x0000007f140f7810 */ /* 0x040fe20007ffe80f */
[----:B------:R-:W-:Y:S02]  /*1270*/  IMAD R0, R20, -0x800000, R17 ;  /* 0xff80000014007824 */ /* 0x000fe400078e0211 */
[----:B------:R-:W0:Y:S01]  /*1280*/  MUFU.RCP R3, R13 ;  /* 0x0000000d00037308 */ /* 0x000e220000001000 */
[----:B------:R-:W-:Y:S01]  /*1290*/  FADD.FTZ R19, -R13, -RZ ;  /* 0x800000ff0d137221 */ /* 0x000fe20000010100 */
[----:B------:R-:W-:-:S03]  /*12a0*/  IMAD.IADD R15, R15, 0x1, R16 ;  /* 0x000000010f0f7824 */ /* 0x000fc600078e0210 */
[----:B0-----:R-:W-:-:S04]  /*12b0*/  FFMA R18, R3, R19, 1 ;  /* 0x3f80000003127423 */ /* 0x001fc80000000013 */
[----:B------:R-:W-:-:S04]  /*12c0*/  FFMA R3, R3, R18, R3 ;  /* 0x0000001203037223 */ /* 0x000fc80000000003 */
[----:B------:R-:W-:-:S04]  /*12d0*/  FFMA R18, R0, R3, RZ ;  /* 0x0000000300127223 */ /* 0x000fc800000000ff */
[----:B------:R-:W-:-:S04]  /*12e0*/  FFMA R17, R19, R18, R0 ;  /* 0x0000001213117223 */ /* 0x000fc80000000000 */
[----:B------:R-:W-:-:S04]  /*12f0*/  FFMA R18, R3, R17, R18 ;  /* 0x0000001103127223 */ /* 0x000fc80000000012 */
[----:B------:R-:W-:-:S04]  /*1300*/  FFMA R19, R19, R18, R0 ;  /* 0x0000001213137223 */ /* 0x000fc80000000000 */
[----:B------:R-:W-:-:S05]  /*1310*/  FFMA R0, R3, R19, R18 ;  /* 0x0000001303007223 */ /* 0x000fca0000000012 */
[----:B------:R-:W-:-:S04]  /*1320*/  SHF.R.U32.HI R13, RZ, 0x17, R0 ;  /* 0x00000017ff0d7819 */ /* 0x000fc80000011600 */
[----:B------:R-:W-:-:S04]  /*1330*/  LOP3.LUT R13, R13, 0xff, RZ, 0xc0, !PT ;  /* 0x000000ff0d0d7812 */ /* 0x000fc800078ec0ff */
[----:B------:R-:W-:-:S05]  /*1340*/  IADD3 R17, PT, PT, R13, R15, RZ ;  /* 0x0000000f0d117210 */ /* 0x000fca0007ffe0ff */
[----:B------:R-:W-:-:S05]  /*1350*/  VIADD R13, R17, 0xffffffff ;  /* 0xffffffff110d7836 */ /* 0x000fca0000000000 */
[----:B------:R-:W-:-:S13]  /*1360*/  ISETP.GE.U32.AND P0, PT, R13, 0xfe, PT ;  /* 0x000000fe0d00780c */ /* 0x000fda0003f06070 */
[----:B------:R-:W-:Y:S05]  /*1370*/  @!P0 BRA `(.L_x_24) ;  /* 0x0000000000808947 */ /* 0x000fea0003800000 */
[----:B------:R-:W-:-:S13]  /*1380*/  ISETP.GT.AND P0, PT, R17, 0xfe, PT ;  /* 0x000000fe1100780c */ /* 0x000fda0003f04270 */
[----:B------:R-:W-:Y:S05]  /*1390*/  @P0 BRA `(.L_x_25) ;  /* 0x00000000006c0947 */ /* 0x000fea0003800000 */
[----:B------:R-:W-:-:S13]  /*13a0*/  ISETP.GE.AND P0, PT, R17, 0x1, PT ;  /* 0x000000011100780c */ /* 0x000fda0003f06270 */
[----:B------:R-:W-:Y:S05]  /*13b0*/  @P0 BRA `(.L_x_26) ;  /* 0x0000000000740947 */ /* 0x000fea0003800000 */
[----:B------:R-:W-:Y:S02]  /*13c0*/  ISETP.GE.AND P0, PT, R17, -0x18, PT ;  /* 0xffffffe81100780c */ /* 0x000fe40003f06270 */
[----:B------:R-:W-:-:S11]  /*13d0*/  LOP3.LUT R0, R0, 0x80000000, RZ, 0xc0, !PT ;  /* 0x8000000000007812 */ /* 0x000fd600078ec0ff */
[----:B------:R-:W-:Y:S05]  /*13e0*/  @!P0 BRA `(.L_x_26) ;  /* 0x0000000000688947 */ /* 0x000fea0003800000 */
[-CC-:B------:R-:W-:Y:S01]  /*13f0*/  FFMA.RZ R13, R3, R19.reuse, R18.reuse ;  /* 0x00000013030d7223 */ /* 0x180fe2000000c012 */
[C---:B------:R-:W-:Y:S01]  /*1400*/  VIADD R16, R17.reuse, 0x20 ;  /* 0x0000002011107836 */ /* 0x040fe20000000000 */
[C---:B------:R-:W-:Y:S02]  /*1410*/  ISETP.NE.AND P2, PT, R17.reuse, RZ, PT ;  /* 0x000000ff1100720c */ /* 0x040fe40003f45270 */
[----:B------:R-:W-:Y:S02]  /*1420*/  ISETP.NE.AND P1, PT, R17, RZ, PT ;  /* 0x000000ff1100720c */ /* 0x000fe40003f25270 */
[----:B------:R-:W-:Y:S01]  /*1430*/  LOP3.LUT R15, R13, 0x7fffff, RZ, 0xc0, !PT ;  /* 0x007fffff0d0f7812 */ /* 0x000fe200078ec0ff */
[CCC-:B------:R-:W-:Y:S01]  /*1440*/  FFMA.RP R13, R3.reuse, R19.reuse, R18.reuse ;  /* 0x00000013030d7223 */ /* 0x1c0fe20000008012 */
[----:B------:R-:W-:Y:S01]  /*1450*/  FFMA.RM R18, R3, R19, R18 ;  /* 0x0000001303127223 */ /* 0x000fe20000004012 */
[----:B------:R-:W-:Y:S01]  /*1460*/  IMAD.MOV R3, RZ, RZ, -R17 ;  /* 0x000000ffff037224 */ /* 0x000fe200078e0a11 */
[----:B------:R-:W-:-:S03]  /*1470*/  LOP3.LUT R15, R15, 0x800000, RZ, 0xfc, !PT ;  /* 0x008000000f0f7812 */ /* 0x000fc600078efcff */
[----:B------:R-:W-:Y:S02]  /*1480*/  FSETP.NEU.FTZ.AND P0, PT, R13, R18, PT ;  /* 0x000000120d00720b */ /* 0x000fe40003f1d000 */
[----:B------:R-:W-:Y:S02]  /*1490*/  SHF.L.U32 R16, R15, R16, RZ ;  /* 0x000000100f107219 */ /* 0x000fe400000006ff */
[----:B------:R-:W-:Y:S02]  /*14a0*/  SEL R18, R3, RZ, P2 ;  /* 0x000000ff03127207 */ /* 0x000fe40001000000 */
[----:B------:R-:W-:Y:S02]  /*14b0*/  ISETP.NE.AND P1, PT, R16, RZ, P1 ;  /* 0x000000ff1000720c */ /* 0x000fe40000f25270 */
[----:B------:R-:W-:Y:S02]  /*14c0*/  SHF.R.U32.HI R18, RZ, R18, R15 ;  /* 0x00000012ff127219 */ /* 0x000fe4000001160f */
[----:B------:R-:W-:-:S02]  /*14d0*/  PLOP3.LUT P0, PT, P0, P1, PT, 0xf8, 0x8f ;  /* 0x00000000008f781c */ /* 0x000fc40000703f70 */
[----:B------:R-:W-:Y:S02]  /*14e0*/  SHF.R.U32.HI R16, RZ, 0x1, R18 ;  /* 0x00000001ff107819 */ /* 0x000fe40000011612 */
[----:B------:R-:W-:-:S04]  /*14f0*/  SEL R3, RZ, 0x1, !P0 ;  /* 0x00000001ff037807 */ /* 0x000fc80004000000 */
[----:B------:R-:W-:-:S04]  /*1500*/  LOP3.LUT R3, R3, 0x1, R16, 0xf8, !PT ;  /* 0x0000000103037812 */ /* 0x000fc800078ef810 */
[----:B------:R-:W-:-:S04]  /*1510*/  LOP3.LUT R3, R3, R18, RZ, 0xc0, !PT ;  /* 0x0000001203037212 */ /* 0x000fc800078ec0ff */
[----:B------:R-:W-:-:S04]  /*1520*/  IADD3 R3, PT, PT, R16, R3, RZ ;  /* 0x0000000310037210 */ /* 0x000fc80007ffe0ff */
[----:B------:R-:W-:Y:S01]  /*1530*/  LOP3.LUT R0, R3, R0, RZ, 0xfc, !PT ;  /* 0x0000000003007212 */ /* 0x000fe200078efcff */
[----:B------:R-:W-:Y:S06]  /*1540*/  BRA `(.L_x_26) ;  /* 0x0000000000107947 */ /* 0x000fec0003800000 */
.L_x_25:
[----:B------:R-:W-:-:S04]  /*1550*/  LOP3.LUT R0, R0, 0x80000000, RZ, 0xc0, !PT ;  /* 0x8000000000007812 */ /* 0x000fc800078ec0ff */
[----:B------:R-:W-:Y:S01]  /*1560*/  LOP3.LUT R0, R0, 0x7f800000, RZ, 0xfc, !PT ;  /* 0x7f80000000007812 */ /* 0x000fe200078efcff */
[----:B------:R-:W-:Y:S06]  /*1570*/  BRA `(.L_x_26) ;  /* 0x0000000000047947 */ /* 0x000fec0003800000 */
.L_x_24:
[----:B------:R-:W-:-:S07]  /*1580*/  IMAD R0, R15, 0x800000, R0 ;  /* 0x008000000f007824 */ /* 0x000fce00078e0200 */
.L_x_26:
[----:B------:R-:W-:Y:S05]  /*1590*/  BSYNC.RECONVERGENT B2 ;  /* 0x0000000000027941 */ /* 0x000fea0003800200 */
.L_x_23:
[----:B------:R-:W-:Y:S05]  /*15a0*/  BRA `(.L_x_27) ;  /* 0x0000000000207947 */ /* 0x000fea0003800000 */
.L_x_22:
[----:B------:R-:W-:-:S04]  /*15b0*/  LOP3.LUT R0, R13, 0x80000000, R17, 0x48, !PT ;  /* 0x800000000d007812 */ /* 0x000fc800078e4811 */
[----:B------:R-:W-:Y:S01]  /*15c0*/  LOP3.LUT R0, R0, 0x7f800000, RZ, 0xfc, !PT ;  /* 0x7f80000000007812 */ /* 0x000fe200078efcff */
[----:B------:R-:W-:Y:S06]  /*15d0*/  BRA `(.L_x_27) ;  /* 0x0000000000147947 */ /* 0x000fec0003800000 */
.L_x_21:
[----:B------:R-:W-:Y:S01]  /*15e0*/  LOP3.LUT R0, R13, 0x80000000, R17, 0x48, !PT ;  /* 0x800000000d007812 */ /* 0x000fe200078e4811 */
[----:B------:R-:W-:Y:S06]  /*15f0*/  BRA `(.L_x_27) ;  /* 0x00000000000c7947 */ /* 0x000fec0003800000 */
.L_x_20:
[----:B------:R-:W0:Y:S01]  /*1600*/  MUFU.RSQ R0, -QNAN ;  /* 0xffc0000000007908 */ /* 0x000e220000001400 */
[----:B------:R-:W-:Y:S05]  /*1610*/  BRA `(.L_x_27) ;  /* 0x0000000000047947 */ /* 0x000fea0003800000 */
.L_x_19:
[----:B------:R-:W-:-:S07]  /*1620*/  FADD.FTZ R0, R0, R3 ;  /* 0x0000000300007221 */ /* 0x000fce0000010000 */
.L_x_27:
[----:B------:R-:W-:Y:S05]  /*1630*/  BSYNC.RECONVERGENT B1 ;  /* 0x0000000000017941 */ /* 0x000fea0003800200 */
.L_x_17:
[----:B------:R-:W-:-:S04]  /*1640*/  IMAD.MOV.U32 R15, RZ, RZ, 0x0 ;  /* 0x00000000ff0f7424 */ /* 0x000fc800078e00ff */
[----:B0-----:R-:W-:Y:S05]  /*1650*/  RET.REL.NODEC R14 `(_Z5iloopPfS_iS_S_) ;  /* 0xffffffe80e687950 */ /* 0x001fea0003c3ffff */
.L_x_28:
[----:B------:R-:W-:-:S00]  /*1660*/  BRA `(.L_x_28) ;  /* 0xfffffffc00fc7947 */ /* 0x000fc0000383ffff */
[----:B------:R-:W-:-:S00]  /*1670*/  NOP ;  /* 0x0000000000007918 */ /* 0x000fc00000000000 */
        /* <DEDUP_REMOVED lines=8> */
.L_x_29:


//--------------------- .nv.shared._Z5iloopPfS_iS_S_ --------------------------
	.section	.nv.shared._Z5iloopPfS_iS_S_,"aw",@nobits
	.sectionflags	@""
	.align	16
	.zero		1024


//--------------------- .nv.shared.reserved.0     --------------------------
	.section	.nv.shared.reserved.0,"aw",@nobits
	.weak		__nv_reservedSMEM_offset_0_alias
	.size		__nv_reservedSMEM_offset_0_alias, 0, 64
	.other		__nv_reservedSMEM_offset_0_alias,@"STO_CUDA_RESERVED_SHARED STV_DEFAULT"
__nv_reservedSMEM_offset_0_alias:
	.zero		0
	.zero		64


//--------------------- .nv.constant0._Z5iloopPfS_iS_S_ --------------------------
	.section	.nv.constant0._Z5iloopPfS_iS_S_,"a",@progbits
	.sectionflags	@""
	.align	4
.nv.constant0._Z5iloopPfS_iS_S_:
	.zero		936


//--------------------- SYMBOLS --------------------------

	.type		.nv.reservedSmem.offset0,@object
	.size		.nv.reservedSmem.offset0,0x4
	.type		.nv.reservedSmem.cap,@object
	.size		.nv.reservedSmem.cap,0x4
